//
// Generated by NVIDIA NVVM Compiler
//
// Compiler Build ID: CL-36424714
// Cuda compilation tools, release 13.0, V13.0.88
// Based on NVVM 20.0.0
//

.version 9.0
.target sm_100
.address_size 64

	// .globl	_Z12scan_block_3PiS_S_S_
// _ZZ12scan_block_3PiS_S_S_E10chunk_data has been demoted

.visible .entry _Z12scan_block_3PiS_S_S_(
	.param .u64 .ptr .align 1 _Z12scan_block_3PiS_S_S__param_0,
	.param .u64 .ptr .align 1 _Z12scan_block_3PiS_S_S__param_1,
	.param .u64 .ptr .align 1 _Z12scan_block_3PiS_S_S__param_2,
	.param .u64 .ptr .align 1 _Z12scan_block_3PiS_S_S__param_3
)
{
	.reg .pred 	%p<23>;
	.reg .b32 	%r<90>;
	.reg .b64 	%rd<13>;
	// demoted variable
	.shared .align 4 .b8 _ZZ12scan_block_3PiS_S_S_E10chunk_data[4096];
	ld.param.u64 	%rd3, [_Z12scan_block_3PiS_S_S__param_0];
	ld.param.u64 	%rd1, [_Z12scan_block_3PiS_S_S__param_1];
	ld.param.u64 	%rd2, [_Z12scan_block_3PiS_S_S__param_3];
	cvta.to.global.u64 	%rd4, %rd3;
	mov.u32 	%r1, %ctaid.x;
	shl.b32 	%r16, %r1, 10;
	mov.u32 	%r2, %tid.x;
	shl.b32 	%r17, %r2, 1;
	add.s32 	%r3, %r16, %r17;
	mul.wide.s32 	%rd5, %r3, 4;
	add.s64 	%rd6, %rd4, %rd5;
	ld.global.u32 	%r18, [%rd6];
	shl.b32 	%r19, %r2, 3;
	mov.u32 	%r20, _ZZ12scan_block_3PiS_S_S_E10chunk_data;
	add.s32 	%r4, %r20, %r19;
	st.shared.u32 	[%r4], %r18;
	or.b32  	%r5, %r17, 1;
	ld.global.u32 	%r21, [%rd6+4];
	st.shared.u32 	[%r4+4], %r21;
	bar.sync 	0;
	ld.shared.u32 	%r6, [_ZZ12scan_block_3PiS_S_S_E10chunk_data+4092];
	bar.sync 	0;
	setp.gt.u32 	%p1, %r2, 511;
	@%p1 bra 	$L__BB0_2;
	ld.shared.u32 	%r22, [%r4];
	ld.shared.u32 	%r23, [%r4+4];
	add.s32 	%r24, %r23, %r22;
	st.shared.u32 	[%r4+4], %r24;
$L__BB0_2:
	bar.sync 	0;
	setp.gt.u32 	%p2, %r2, 255;
	shl.b32 	%r7, %r5, 3;
	add.s32 	%r8, %r20, %r7;
	@%p2 bra 	$L__BB0_4;
	ld.shared.u32 	%r26, [%r8+-4];
	ld.shared.u32 	%r27, [%r8+4];
	add.s32 	%r28, %r27, %r26;
	st.shared.u32 	[%r8+4], %r28;
$L__BB0_4:
	bar.sync 	0;
	setp.gt.u32 	%p3, %r2, 127;
	add.s32 	%r9, %r8, %r7;
	@%p3 bra 	$L__BB0_6;
	ld.shared.u32 	%r29, [%r9+-4];
	ld.shared.u32 	%r30, [%r9+12];
	add.s32 	%r31, %r30, %r29;
	st.shared.u32 	[%r9+12], %r31;
$L__BB0_6:
	bar.sync 	0;
	setp.gt.u32 	%p4, %r2, 63;
	mad.lo.s32 	%r10, %r5, 24, %r8;
	@%p4 bra 	$L__BB0_8;
	ld.shared.u32 	%r32, [%r10+-4];
	ld.shared.u32 	%r33, [%r10+28];
	add.s32 	%r34, %r33, %r32;
	st.shared.u32 	[%r10+28], %r34;
$L__BB0_8:
	bar.sync 	0;
	setp.gt.u32 	%p5, %r2, 31;
	mad.lo.s32 	%r11, %r5, 56, %r8;
	@%p5 bra 	$L__BB0_10;
	ld.shared.u32 	%r35, [%r11+-4];
	ld.shared.u32 	%r36, [%r11+60];
	add.s32 	%r37, %r36, %r35;
	st.shared.u32 	[%r11+60], %r37;
$L__BB0_10:
	bar.sync 	0;
	setp.gt.u32 	%p6, %r2, 15;
	mad.lo.s32 	%r12, %r5, 120, %r8;
	@%p6 bra 	$L__BB0_12;
	ld.shared.u32 	%r38, [%r12+-4];
	ld.shared.u32 	%r39, [%r12+124];
	add.s32 	%r40, %r39, %r38;
	st.shared.u32 	[%r12+124], %r40;
$L__BB0_12:
	bar.sync 	0;
	setp.gt.u32 	%p7, %r2, 7;
	mad.lo.s32 	%r13, %r5, 248, %r8;
	@%p7 bra 	$L__BB0_14;
	ld.shared.u32 	%r41, [%r13+-4];
	ld.shared.u32 	%r42, [%r13+252];
	add.s32 	%r43, %r42, %r41;
	st.shared.u32 	[%r13+252], %r43;
$L__BB0_14:
	bar.sync 	0;
	setp.gt.u32 	%p8, %r2, 3;
	mad.lo.s32 	%r14, %r5, 504, %r8;
	@%p8 bra 	$L__BB0_16;
	ld.shared.u32 	%r44, [%r14+-4];
	ld.shared.u32 	%r45, [%r14+508];
	add.s32 	%r46, %r45, %r44;
	st.shared.u32 	[%r14+508], %r46;
$L__BB0_16:
	bar.sync 	0;
	setp.gt.u32 	%p9, %r2, 1;
	mad.lo.s32 	%r15, %r5, 1016, %r8;
	@%p9 bra 	$L__BB0_18;
	ld.shared.u32 	%r47, [%r15+-4];
	ld.shared.u32 	%r48, [%r15+1020];
	add.s32 	%r49, %r48, %r47;
	st.shared.u32 	[%r15+1020], %r49;
$L__BB0_18:
	setp.ne.s32 	%p10, %r2, 0;
	bar.sync 	0;
	@%p10 bra 	$L__BB0_20;
	ld.shared.u32 	%r50, [_ZZ12scan_block_3PiS_S_S_E10chunk_data+2044];
	ld.shared.u32 	%r51, [_ZZ12scan_block_3PiS_S_S_E10chunk_data+4092];
	add.s32 	%r52, %r51, %r50;
	st.shared.u32 	[_ZZ12scan_block_3PiS_S_S_E10chunk_data+4092], %r52;
$L__BB0_20:
	setp.ne.s32 	%p11, %r2, 0;
	bar.sync 	0;
	@%p11 bra 	$L__BB0_22;
	mov.b32 	%r53, 0;
	st.shared.u32 	[_ZZ12scan_block_3PiS_S_S_E10chunk_data+4092], %r53;
$L__BB0_22:
	setp.ne.s32 	%p12, %r2, 0;
	bar.sync 	0;
	@%p12 bra 	$L__BB0_24;
	ld.shared.u32 	%r54, [_ZZ12scan_block_3PiS_S_S_E10chunk_data+2044];
	ld.shared.u32 	%r55, [_ZZ12scan_block_3PiS_S_S_E10chunk_data+4092];
	st.shared.u32 	[_ZZ12scan_block_3PiS_S_S_E10chunk_data+2044], %r55;
	add.s32 	%r56, %r55, %r54;
	st.shared.u32 	[_ZZ12scan_block_3PiS_S_S_E10chunk_data+4092], %r56;
$L__BB0_24:
	setp.gt.u32 	%p13, %r2, 1;
	bar.sync 	0;
	@%p13 bra 	$L__BB0_26;
	ld.shared.u32 	%r57, [%r15+-4];
	ld.shared.u32 	%r58, [%r15+1020];
	st.shared.u32 	[%r15+-4], %r58;
	add.s32 	%r59, %r58, %r57;
	st.shared.u32 	[%r15+1020], %r59;
$L__BB0_26:
	setp.gt.u32 	%p14, %r2, 3;
	bar.sync 	0;
	@%p14 bra 	$L__BB0_28;
	ld.shared.u32 	%r60, [%r14+-4];
	ld.shared.u32 	%r61, [%r14+508];
	st.shared.u32 	[%r14+-4], %r61;
	add.s32 	%r62, %r61, %r60;
	st.shared.u32 	[%r14+508], %r62;
$L__BB0_28:
	setp.gt.u32 	%p15, %r2, 7;
	bar.sync 	0;
	@%p15 bra 	$L__BB0_30;
	ld.shared.u32 	%r63, [%r13+-4];
	ld.shared.u32 	%r64, [%r13+252];
	st.shared.u32 	[%r13+-4], %r64;
	add.s32 	%r65, %r64, %r63;
	st.shared.u32 	[%r13+252], %r65;
$L__BB0_30:
	setp.gt.u32 	%p16, %r2, 15;
	bar.sync 	0;
	@%p16 bra 	$L__BB0_32;
	ld.shared.u32 	%r66, [%r12+-4];
	ld.shared.u32 	%r67, [%r12+124];
	st.shared.u32 	[%r12+-4], %r67;
	add.s32 	%r68, %r67, %r66;
	st.shared.u32 	[%r12+124], %r68;
$L__BB0_32:
	setp.gt.u32 	%p17, %r2, 31;
	bar.sync 	0;
	@%p17 bra 	$L__BB0_34;
	ld.shared.u32 	%r69, [%r11+-4];
	ld.shared.u32 	%r70, [%r11+60];
	st.shared.u32 	[%r11+-4], %r70;
	add.s32 	%r71, %r70, %r69;
	st.shared.u32 	[%r11+60], %r71;
$L__BB0_34:
	setp.gt.u32 	%p18, %r2, 63;
	bar.sync 	0;
	@%p18 bra 	$L__BB0_36;
	ld.shared.u32 	%r72, [%r10+-4];
	ld.shared.u32 	%r73, [%r10+28];
	st.shared.u32 	[%r10+-4], %r73;
	add.s32 	%r74, %r73, %r72;
	st.shared.u32 	[%r10+28], %r74;
$L__BB0_36:
	setp.gt.u32 	%p19, %r2, 127;
	bar.sync 	0;
	@%p19 bra 	$L__BB0_38;
	ld.shared.u32 	%r75, [%r9+-4];
	ld.shared.u32 	%r76, [%r9+12];
	st.shared.u32 	[%r9+-4], %r76;
	add.s32 	%r77, %r76, %r75;
	st.shared.u32 	[%r9+12], %r77;
$L__BB0_38:
	setp.gt.u32 	%p20, %r2, 255;
	bar.sync 	0;
	@%p20 bra 	$L__BB0_40;
	ld.shared.u32 	%r78, [%r8+-4];
	ld.shared.u32 	%r79, [%r8+4];
	st.shared.u32 	[%r8+-4], %r79;
	add.s32 	%r80, %r79, %r78;
	st.shared.u32 	[%r8+4], %r80;
$L__BB0_40:
	setp.gt.u32 	%p21, %r2, 511;
	bar.sync 	0;
	@%p21 bra 	$L__BB0_42;
	ld.shared.u32 	%r81, [%r4];
	ld.shared.u32 	%r82, [%r4+4];
	st.shared.u32 	[%r4], %r82;
	add.s32 	%r83, %r82, %r81;
	st.shared.u32 	[%r4+4], %r83;
$L__BB0_42:
	setp.ne.s32 	%p22, %r2, 0;
	bar.sync 	0;
	ld.shared.u32 	%r84, [%r4];
	cvta.to.global.u64 	%rd7, %rd1;
	add.s64 	%rd9, %rd7, %rd5;
	st.global.u32 	[%rd9], %r84;
	ld.shared.u32 	%r85, [%r4+4];
	st.global.u32 	[%rd9+4], %r85;
	@%p22 bra 	$L__BB0_44;
	ld.shared.u32 	%r86, [_ZZ12scan_block_3PiS_S_S_E10chunk_data+4092];
	add.s32 	%r87, %r86, %r6;
	cvta.to.global.u64 	%rd10, %rd2;
	mul.wide.u32 	%rd11, %r1, 4;
	add.s64 	%rd12, %rd10, %rd11;
	ld.global.u32 	%r88, [%rd12];
	add.s32 	%r89, %r87, %r88;
	st.global.u32 	[%rd12], %r89;
$L__BB0_44:
	ret;

}
	// .globl	_Z15apply_block_sumPiS_S_S_
.visible .entry _Z15apply_block_sumPiS_S_S_(
	.param .u64 .ptr .align 1 _Z15apply_block_sumPiS_S_S__param_0,
	.param .u64 .ptr .align 1 _Z15apply_block_sumPiS_S_S__param_1,
	.param .u64 .ptr .align 1 _Z15apply_block_sumPiS_S_S__param_2,
	.param .u64 .ptr .align 1 _Z15apply_block_sumPiS_S_S__param_3
)
{
	.reg .b32 	%r<11>;
	.reg .b64 	%rd<12>;

	ld.param.u64 	%rd1, [_Z15apply_block_sumPiS_S_S__param_0];
	ld.param.u64 	%rd2, [_Z15apply_block_sumPiS_S_S__param_1];
	ld.param.u64 	%rd3, [_Z15apply_block_sumPiS_S_S__param_3];
	cvta.to.global.u64 	%rd4, %rd2;
	cvta.to.global.u64 	%rd5, %rd1;
	cvta.to.global.u64 	%rd6, %rd3;
	mov.u32 	%r1, %tid.x;
	mov.u32 	%r2, %ctaid.x;
	shl.b32 	%r3, %r2, 10;
	shl.b32 	%r4, %r1, 1;
	add.s32 	%r5, %r3, %r4;
	mul.wide.u32 	%rd7, %r2, 4;
	add.s64 	%rd8, %rd6, %rd7;
	ld.global.u32 	%r6, [%rd8];
	mul.wide.s32 	%rd9, %r5, 4;
	add.s64 	%rd10, %rd5, %rd9;
	ld.global.u32 	%r7, [%rd10];
	add.s32 	%r8, %r7, %r6;
	add.s64 	%rd11, %rd4, %rd9;
	st.global.u32 	[%rd11], %r8;
	ld.global.u32 	%r9, [%rd10+4];
	add.s32 	%r10, %r9, %r6;
	st.global.u32 	[%rd11+4], %r10;
	ret;

}


// ===== COMPILED SASS (sm_100) =====

	.target	sm_100

	.elftype	@"ET_EXEC"


//--------------------- .note.nv.tkinfo           --------------------------
	.section	.note.nv.tkinfo,"",@"SHT_NOTE"
	.sectionflags	@"SHF_NOTE_NV_TKINFO"
	.tkinfo
        /*0018*/ 	.word	0x00000002
        /*0030*/ 	.string	""
        /*0030*/ 	.string	"ptxas"
        /*0030*/ 	.string	"Cuda compilation tools, release 13.0, V13.0.88"
        /*0030*/ 	.string	"Build cuda_13.0.r13.0/compiler.36424714_0"
        /*0030*/ 	.string	"-arch sm_100 -m 64 "



//--------------------- .note.nv.cuinfo           --------------------------
	.section	.note.nv.cuinfo,"",@"SHT_NOTE"
	.sectionflags	@"SHF_NOTE_NV_CUINFO"
        /*0018*/ 	.short	0x0002
        /*001a*/ 	.short	0x0064
        /*001c*/ 	.short	0x0082
	.zero		2


//--------------------- .nv.info                  --------------------------
	.section	.nv.info,"",@"SHT_CUDA_INFO"
	.align	4


	//----- nvinfo : EIATTR_REGCOUNT
	.align		4
        /*0000*/ 	.byte	0x04, 0x2f
        /*0002*/ 	.short	(.L_1 - .L_0)
	.align		4
.L_0:
        /*0004*/ 	.word	index@(_Z12scan_block_3PiS_S_S_)
        /*0008*/ 	.word	0x00000017


	//----- nvinfo : EIATTR_FRAME_SIZE
	.align		4
.L_1:
        /*000c*/ 	.byte	0x04, 0x11
        /*000e*/ 	.short	(.L_3 - .L_2)
	.align		4
.L_2:
        /*0010*/ 	.word	index@(_Z12scan_block_3PiS_S_S_)
        /*0014*/ 	.word	0x00000000


	//----- nvinfo : EIATTR_REGCOUNT
	.align		4
.L_3:
        /*0018*/ 	.byte	0x04, 0x2f
        /*001a*/ 	.short	(.L_5 - .L_4)
	.align		4
.L_4:
        /*001c*/ 	.word	index@(_Z15apply_block_sumPiS_S_S_)
        /*0020*/ 	.word	0x0000000e


	//----- nvinfo : EIATTR_FRAME_SIZE
	.align		4
.L_5:
        /*0024*/ 	.byte	0x04, 0x11
        /*0026*/ 	.short	(.L_7 - .L_6)
	.align		4
.L_6:
        /*0028*/ 	.word	index@(_Z15apply_block_sumPiS_S_S_)
        /*002c*/ 	.word	0x00000000


	//----- nvinfo : EIATTR_MIN_STACK_SIZE
	.align		4
.L_7:
        /*0030*/ 	.byte	0x04, 0x12
        /*0032*/ 	.short	(.L_9 - .L_8)
	.align		4
.L_8:
        /*0034*/ 	.word	index@(_Z15apply_block_sumPiS_S_S_)
        /*0038*/ 	.word	0x00000000


	//----- nvinfo : EIATTR_MIN_STACK_SIZE
	.align		4
.L_9:
        /*003c*/ 	.byte	0x04, 0x12
        /*003e*/ 	.short	(.L_11 - .L_10)
	.align		4
.L_10:
        /*0040*/ 	.word	index@(_Z12scan_block_3PiS_S_S_)
        /*0044*/ 	.word	0x00000000
.L_11:


//--------------------- .nv.compat                --------------------------
	.section	.nv.compat,"",@"SHT_CUDA_COMPAT_INFO"
	.align	4
        /*0000*/ 	.byte	0x02, 0x09, 0x00, 0x00, 0x02, 0x02, 0x01, 0x00, 0x02, 0x05, 0x05, 0x00, 0x03, 0x07, 0x01, 0x01
        /*0010*/ 	.byte	0x02, 0x03, 0x00, 0x00, 0x02, 0x06, 0x01, 0x00, 0x04, 0x0b, 0x08, 0x00, 0x09, 0x00, 0x00, 0x00
        /*0020*/ 	.byte	0x00, 0x00, 0x00, 0x00


//--------------------- .nv.info._Z15apply_block_sumPiS_S_S_ --------------------------
	.section	.nv.info._Z15apply_block_sumPiS_S_S_,"",@"SHT_CUDA_INFO"
	.sectionflags	@""
	.align	4


	//----- nvinfo : EIATTR_CUDA_API_VERSION
	.align		4
        /*0000*/ 	.byte	0x04, 0x37
        /*0002*/ 	.short	(.L_13 - .L_12)
.L_12:
        /*0004*/ 	.word	0x00000082


	//----- nvinfo : EIATTR_KPARAM_INFO
	.align		4
.L_13:
        /*0008*/ 	.byte	0x04, 0x17
        /*000a*/ 	.short	(.L_15 - .L_14)
.L_14:
        /*000c*/ 	.word	0x00000000
        /*0010*/ 	.short	0x0003
        /*0012*/ 	.short	0x0018
        /*0014*/ 	.byte	0x00, 0xf5, 0x21, 0x00


	//----- nvinfo : EIATTR_KPARAM_INFO
	.align		4
.L_15:
        /*0018*/ 	.byte	0x04, 0x17
        /*001a*/ 	.short	(.L_17 - .L_16)
.L_16:
        /*001c*/ 	.word	0x00000000
        /*0020*/ 	.short	0x0002
        /*0022*/ 	.short	0x0010
        /*0024*/ 	.byte	0x00, 0xf5, 0x21, 0x00


	//----- nvinfo : EIATTR_KPARAM_INFO
	.align		4
.L_17:
        /*0028*/ 	.byte	0x04, 0x17
        /*002a*/ 	.short	(.L_19 - .L_18)
.L_18:
        /*002c*/ 	.word	0x00000000
        /*0030*/ 	.short	0x0001
        /*0032*/ 	.short	0x0008
        /*0034*/ 	.byte	0x00, 0xf5, 0x21, 0x00


	//----- nvinfo : EIATTR_KPARAM_INFO
	.align		4
.L_19:
        /*0038*/ 	.byte	0x04, 0x17
        /*003a*/ 	.short	(.L_21 - .L_20)
.L_20:
        /*003c*/ 	.word	0x00000000
        /*0040*/ 	.short	0x0000
        /*0042*/ 	.short	0x0000
        /*0044*/ 	.byte	0x00, 0xf5, 0x21, 0x00


	//----- nvinfo : EIATTR_SPARSE_MMA_MASK
	.align		4
.L_21:
        /*0048*/ 	.byte	0x03, 0x50
        /*004a*/ 	.short	0x0000


	//----- nvinfo : EIATTR_MAXREG_COUNT
	.align		4
        /*004c*/ 	.byte	0x03, 0x1b
        /*004e*/ 	.short	0x00ff


	//----- nvinfo : EIATTR_MERCURY_ISA_VERSION
	.align		4
        /*0050*/ 	.byte	0x03, 0x5f
        /*0052*/ 	.short	0x0101


	//----- nvinfo : EIATTR_VRC_CTA_INIT_COUNT
	.align		4
        /*0054*/ 	.byte	0x02, 0x4a
	.zero		1
	.zero		1


	//----- nvinfo : EIATTR_EXIT_INSTR_OFFSETS
	.align		4
        /*0058*/ 	.byte	0x04, 0x1c
        /*005a*/ 	.short	(.L_23 - .L_22)


	//   ....[0]....
.L_22:
        /*005c*/ 	.word	0x00000130


	//----- nvinfo : EIATTR_CBANK_PARAM_SIZE
	.align		4
.L_23:
        /*0060*/ 	.byte	0x03, 0x19
        /*0062*/ 	.short	0x0020


	//----- nvinfo : EIATTR_PARAM_CBANK
	.align		4
        /*0064*/ 	.byte	0x04, 0x0a
        /*0066*/ 	.short	(.L_25 - .L_24)
	.align		4
.L_24:
        /*0068*/ 	.word	index@(.nv.constant0._Z15apply_block_sumPiS_S_S_)
        /*006c*/ 	.short	0x0380
        /*006e*/ 	.short	0x0020


	//----- nvinfo : EIATTR_SW_WAR
	.align		4
.L_25:
        /*0070*/ 	.byte	0x04, 0x36
        /*0072*/ 	.short	(.L_27 - .L_26)
.L_26:
        /*0074*/ 	.word	0x00000008
.L_27:


//--------------------- .nv.info._Z12scan_block_3PiS_S_S_ --------------------------
	.section	.nv.info._Z12scan_block_3PiS_S_S_,"",@"SHT_CUDA_INFO"
	.sectionflags	@""
	.align	4


	//----- nvinfo : EIATTR_CUDA_API_VERSION
	.align		4
        /*0000*/ 	.byte	0x04, 0x37
        /*0002*/ 	.short	(.L_29 - .L_28)
.L_28:
        /*0004*/ 	.word	0x00000082


	//----- nvinfo : EIATTR_KPARAM_INFO
	.align		4
.L_29:
        /*0008*/ 	.byte	0x04, 0x17
        /*000a*/ 	.short	(.L_31 - .L_30)
.L_30:
        /*000c*/ 	.word	0x00000000
        /*0010*/ 	.short	0x0003
        /*0012*/ 	.short	0x0018
        /*0014*/ 	.byte	0x00, 0xf5, 0x21, 0x00


	//----- nvinfo : EIATTR_KPARAM_INFO
	.align		4
.L_31:
        /*0018*/ 	.byte	0x04, 0x17
        /*001a*/ 	.short	(.L_33 - .L_32)
.L_32:
        /*001c*/ 	.word	0x00000000
        /*0020*/ 	.short	0x0002
        /*0022*/ 	.short	0x0010
        /*0024*/ 	.byte	0x00, 0xf5, 0x21, 0x00


	//----- nvinfo : EIATTR_KPARAM_INFO
	.align		4
.L_33:
        /*0028*/ 	.byte	0x04, 0x17
        /*002a*/ 	.short	(.L_35 - .L_34)
.L_34:
        /*002c*/ 	.word	0x00000000
        /*0030*/ 	.short	0x0001
        /*0032*/ 	.short	0x0008
        /*0034*/ 	.byte	0x00, 0xf5, 0x21, 0x00


	//----- nvinfo : EIATTR_KPARAM_INFO
	.align		4
.L_35:
        /*0038*/ 	.byte	0x04, 0x17
        /*003a*/ 	.short	(.L_37 - .L_36)
.L_36:
        /*003c*/ 	.word	0x00000000
        /*0040*/ 	.short	0x0000
        /*0042*/ 	.short	0x0000
        /*0044*/ 	.byte	0x00, 0xf5, 0x21, 0x00


	//----- nvinfo : EIATTR_SPARSE_MMA_MASK
	.align		4
.L_37:
        /*0048*/ 	.byte	0x03, 0x50
        /*004a*/ 	.short	0x0000


	//----- nvinfo : EIATTR_MAXREG_COUNT
	.align		4
        /*004c*/ 	.byte	0x03, 0x1b
        /*004e*/ 	.short	0x00ff


	//----- nvinfo : EIATTR_NUM_BARRIERS
	.align		4
        /*0050*/ 	.byte	0x02, 0x4c
        /*0052*/ 	.byte	0x01
	.zero		1


	//----- nvinfo : EIATTR_MERCURY_ISA_VERSION
	.align		4
        /*0054*/ 	.byte	0x03, 0x5f
        /*0056*/ 	.short	0x0101


	//----- nvinfo : EIATTR_VRC_CTA_INIT_COUNT
	.align		4
        /*0058*/ 	.byte	0x02, 0x4a
	.zero		1
	.zero		1


	//----- nvinfo : EIATTR_EXIT_INSTR_OFFSETS
	.align		4
        /*005c*/ 	.byte	0x04, 0x1c
        /*005e*/ 	.short	(.L_39 - .L_38)


	//   ....[0]....
.L_38:
        /*0060*/ 	.word	0x000009b0


	//   ....[1]....
        /*0064*/ 	.word	0x00000a20


	//----- nvinfo : EIATTR_CBANK_PARAM_SIZE
	.align		4
.L_39:
        /*0068*/ 	.byte	0x03, 0x19
        /*006a*/ 	.short	0x0020


	//----- nvinfo : EIATTR_PARAM_CBANK
	.align		4
        /*006c*/ 	.byte	0x04, 0x0a
        /*006e*/ 	.short	(.L_41 - .L_40)
	.align		4
.L_40:
        /*0070*/ 	.word	index@(.nv.constant0._Z12scan_block_3PiS_S_S_)
        /*0074*/ 	.short	0x0380
        /*0076*/ 	.short	0x0020


	//----- nvinfo : EIATTR_SW_WAR
	.align		4
.L_41:
        /*0078*/ 	.byte	0x04, 0x36
        /*007a*/ 	.short	(.L_43 - .L_42)
.L_42:
        /*007c*/ 	.word	0x00000008
.L_43:


//--------------------- .nv.callgraph             --------------------------
	.section	.nv.callgraph,"",@"SHT_CUDA_CALLGRAPH"
	.align	4
	.sectionentsize	8
	.align		4
        /*0000*/ 	.word	0x00000000
	.align		4
        /*0004*/ 	.word	0xffffffff
	.align		4
        /*0008*/ 	.word	0x00000000
	.align		4
        /*000c*/ 	.word	0xfffffffe
	.align		4
        /*0010*/ 	.word	0x00000000
	.align		4
        /*0014*/ 	.word	0xfffffffd
	.align		4
        /*0018*/ 	.word	0x00000000
	.align		4
        /*001c*/ 	.word	0xfffffffc


//--------------------- .text._Z15apply_block_sumPiS_S_S_ --------------------------
	.section	.text._Z15apply_block_sumPiS_S_S_,"ax",@progbits
	.align	128
        .global         _Z15apply_block_sumPiS_S_S_
        .type           _Z15apply_block_sumPiS_S_S_,@function
        .size           _Z15apply_block_sumPiS_S_S_,(.L_x_2 - _Z15apply_block_sumPiS_S_S_)
        .other          _Z15apply_block_sumPiS_S_S_,@"STO_CUDA_ENTRY STV_DEFAULT"
_Z15apply_block_sumPiS_S_S_:
.text._Z15apply_block_sumPiS_S_S_:
[----:B------:R-:W-:Y:S01]  /*0000*/  LDC R1, c[0x0][0x37c] ;  /* 0x0000df00ff017b82 */ /* 0x000fe20000000800 */
[----:B------:R-:W0:Y:S07]  /*0010*/  S2R R0, SR_TID.X ;  /* 0x0000000000007919 */ /* 0x000e2e0000002100 */
[----:B------:R-:W1:Y:S01]  /*0020*/  LDC.64 R2, c[0x0][0x398] ;  /* 0x0000e600ff027b82 */ /* 0x000e620000000a00 */
[----:B------:R-:W2:Y:S01]  /*0030*/  LDCU.64 UR4, c[0x0][0x358] ;  /* 0x00006b00ff0477ac */ /* 0x000ea20008000a00 */
[----:B------:R-:W0:Y:S06]  /*0040*/  S2R R7, SR_CTAID.X ;  /* 0x0000000000077919 */ /* 0x000e2c0000002500 */
[----:B------:R-:W3:Y:S01]  /*0050*/  LDC.64 R4, c[0x0][0x380] ;  /* 0x0000e000ff047b82 */ /* 0x000ee20000000a00 */
[C---:B0-----:R-:W-:Y:S01]  /*0060*/  LEA R0, R7.reuse, R0, 0x9 ;  /* 0x0000000007007211 */ /* 0x041fe200078e48ff */
[----:B-1----:R-:W-:-:S06]  /*0070*/  IMAD.WIDE.U32 R2, R7, 0x4, R2 ;  /* 0x0000000407027825 */ /* 0x002fcc00078e0002 */
[----:B------:R-:W0:Y:S01]  /*0080*/  LDC.64 R6, c[0x0][0x388] ;  /* 0x0000e200ff067b82 */ /* 0x000e220000000a00 */
[----:B------:R-:W-:Y:S01]  /*0090*/  SHF.L.U32 R9, R0, 0x1, RZ ;  /* 0x0000000100097819 */ /* 0x000fe200000006ff */
[----:B--2---:R-:W2:Y:S04]  /*00a0*/  LDG.E R2, desc[UR4][R2.64] ;  /* 0x0000000402027981 */ /* 0x004ea8000c1e1900 */
[----:B---3--:R-:W-:-:S05]  /*00b0*/  IMAD.WIDE R4, R9, 0x4, R4 ;  /* 0x0000000409047825 */ /* 0x008fca00078e0204 */
[----:B------:R-:W2:Y:S01]  /*00c0*/  LDG.E R11, desc[UR4][R4.64] ;  /* 0x00000004040b7981 */ /* 0x000ea2000c1e1900 */
[----:B0-----:R-:W-:Y:S01]  /*00d0*/  IMAD.WIDE R6, R9, 0x4, R6 ;  /* 0x0000000409067825 */ /* 0x001fe200078e0206 */
[----:B--2---:R-:W-:-:S05]  /*00e0*/  IADD3 R11, PT, PT, R2, R11, RZ ;  /* 0x0000000b020b7210 */ /* 0x004fca0007ffe0ff */
[----:B------:R-:W-:Y:S04]  /*00f0*/  STG.E desc[UR4][R6.64], R11 ;  /* 0x0000000b06007986 */ /* 0x000fe8000c101904 */
[----:B------:R-:W2:Y:S02]  /*0100*/  LDG.E R9, desc[UR4][R4.64+0x4] ;  /* 0x0000040404097981 */ /* 0x000ea4000c1e1900 */
[----:B--2---:R-:W-:-:S05]  /*0110*/  IADD3 R9, PT, PT, R2, R9, RZ ;  /* 0x0000000902097210 */ /* 0x004fca0007ffe0ff */
[----:B------:R-:W-:Y:S01]  /*0120*/  STG.E desc[UR4][R6.64+0x4], R9 ;  /* 0x0000040906007986 */ /* 0x000fe2000c101904 */
[----:B------:R-:W-:Y:S05]  /*0130*/  EXIT ;  /* 0x000000000000794d */ /* 0x000fea0003800000 */
.L_x_0:
[----:B------:R-:W-:-:S00]  /*0140*/  BRA `(.L_x_0) ;  /* 0xfffffffc00fc7947 */ /* 0x000fc0000383ffff */
[----:B------:R-:W-:-:S00]  /*0150*/  NOP ;  /* 0x0000000000007918 */ /* 0x000fc00000000000 */
        /* <DEDUP_REMOVED lines=10> */
.L_x_2:


//--------------------- .text._Z12scan_block_3PiS_S_S_ --------------------------
	.section	.text._Z12scan_block_3PiS_S_S_,"ax",@progbits
	.align	128
        .global         _Z12scan_block_3PiS_S_S_
        .type           _Z12scan_block_3PiS_S_S_,@function
        .size           _Z12scan_block_3PiS_S_S_,(.L_x_3 - _Z12scan_block_3PiS_S_S_)
        .other          _Z12scan_block_3PiS_S_S_,@"STO_CUDA_ENTRY STV_DEFAULT"
_Z12scan_block_3PiS_S_S_:
.text._Z12scan_block_3PiS_S_S_:
[----:B------:R-:W-:Y:S01]  /*0000*/  LDC R1, c[0x0][0x37c] ;  /* 0x0000df00ff017b82 */ /* 0x000fe20000000800 */
[----:B------:R-:W0:Y:S07]  /*0010*/  S2R R14, SR_TID.X ;  /* 0x00000000000e7919 */ /* 0x000e2e0000002100 */
[----:B------:R-:W1:Y:S01]  /*0020*/  LDC.64 R6, c[0x0][0x380] ;  /* 0x0000e000ff067b82 */ /* 0x000e620000000a00 */
[----:B------:R-:W2:Y:S01]  /*0030*/  LDCU.64 UR6, c[0x0][0x358] ;  /* 0x00006b00ff0677ac */ /* 0x000ea20008000a00 */
[----:B------:R-:W3:Y:S01]  /*0040*/  S2R R0, SR_CTAID.X ;  /* 0x0000000000007919 */ /* 0x000ee20000002500 */
[----:B0-----:R-:W-:-:S04]  /*0050*/  IMAD.SHL.U32 R5, R14, 0x2, RZ ;  /* 0x000000020e057824 */ /* 0x001fc800078e00ff */
[----:B---3--:R-:W-:-:S04]  /*0060*/  IMAD R3, R0, 0x400, R5 ;  /* 0x0000040000037824 */ /* 0x008fc800078e0205 */
[----:B-1----:R-:W-:-:S05]  /*0070*/  IMAD.WIDE R6, R3, 0x4, R6 ;  /* 0x0000000403067825 */ /* 0x002fca00078e0206 */
[----:B--2---:R-:W2:Y:S04]  /*0080*/  LDG.E R8, desc[UR6][R6.64] ;  /* 0x0000000606087981 */ /* 0x004ea8000c1e1900 */
[----:B------:R0:W2:Y:S01]  /*0090*/  LDG.E R9, desc[UR6][R6.64+0x4] ;  /* 0x0000040606097981 */ /* 0x0000a2000c1e1900 */
[----:B------:R-:W1:Y:S01]  /*00a0*/  S2UR UR5, SR_CgaCtaId ;  /* 0x00000000000579c3 */ /* 0x000e620000008800 */
[----:B------:R-:W-:Y:S01]  /*00b0*/  UMOV UR4, 0x400 ;  /* 0x0000040000047882 */ /* 0x000fe20000000000 */
[C---:B------:R-:W-:Y:S02]  /*00c0*/  ISETP.GT.U32.AND P1, PT, R14.reuse, 0x1ff, PT ;  /* 0x000001ff0e00780c */ /* 0x040fe40003f24070 */
[----:B------:R-:W-:Y:S02]  /*00d0*/  ISETP.GT.U32.AND P0, PT, R14, 0xff, PT ;  /* 0x000000ff0e00780c */ /* 0x000fe40003f04070 */
[----:B------:R-:W-:-:S02]  /*00e0*/  IADD3 R5, PT, PT, R5, 0x1, RZ ;  /* 0x0000000105057810 */ /* 0x000fc40007ffe0ff */
[C---:B------:R-:W-:Y:S02]  /*00f0*/  ISETP.GT.U32.AND P2, PT, R14.reuse, 0xf, PT ;  /* 0x0000000f0e00780c */ /* 0x040fe40003f44070 */
[C---:B------:R-:W-:Y:S02]  /*0100*/  ISETP.GT.U32.AND P3, PT, R14.reuse, 0x7, PT ;  /* 0x000000070e00780c */ /* 0x040fe40003f64070 */
[C---:B------:R-:W-:Y:S02]  /*0110*/  ISETP.GT.U32.AND P4, PT, R14.reuse, 0x3, PT ;  /* 0x000000030e00780c */ /* 0x040fe40003f84070 */
[C---:B------:R-:W-:Y:S02]  /*0120*/  ISETP.GT.U32.AND P5, PT, R14.reuse, 0x1, PT ;  /* 0x000000010e00780c */ /* 0x040fe40003fa4070 */
[----:B------:R-:W-:Y:S01]  /*0130*/  ISETP.NE.AND P6, PT, R14, RZ, PT ;  /* 0x000000ff0e00720c */ /* 0x000fe20003fc5270 */
[----:B-1----:R-:W-:-:S06]  /*0140*/  ULEA UR4, UR5, UR4, 0x18 ;  /* 0x0000000405047291 */ /* 0x002fcc000f8ec0ff */
[----:B------:R-:W-:Y:S02]  /*0150*/  LEA R4, R14, UR4, 0x3 ;  /* 0x000000040e047c11 */ /* 0x000fe4000f8e18ff */
[----:B0-----:R-:W-:-:S03]  /*0160*/  LEA R6, R5, UR4, 0x3 ;  /* 0x0000000405067c11 */ /* 0x001fc6000f8e18ff */
[----:B--2---:R-:W-:Y:S01]  /*0170*/  STS.64 [R4], R8 ;  /* 0x0000000804007388 */ /* 0x004fe20000000a00 */
[----:B------:R-:W-:Y:S06]  /*0180*/  BAR.SYNC.DEFER_BLOCKING 0x0 ;  /* 0x0000000000007b1d */ /* 0x000fec0000010000 */
[----:B------:R-:W-:Y:S02]  /*0190*/  LDS R2, [UR4+0xffc] ;  /* 0x000ffc04ff027984 */ /* 0x000fe40008000800 */
[----:B------:R-:W-:Y:S06]  /*01a0*/  BAR.SYNC.DEFER_BLOCKING 0x0 ;  /* 0x0000000000007b1d */ /* 0x000fec0000010000 */
[----:B------:R-:W0:Y:S02]  /*01b0*/  @!P1 LDS.64 R10, [R4] ;  /* 0x00000000040a9984 */ /* 0x000e240000000a00 */
[----:B0-----:R-:W-:-:S05]  /*01c0*/  @!P1 IMAD.IADD R11, R10, 0x1, R11 ;  /* 0x000000010a0b9824 */ /* 0x001fca00078e020b */
[----:B------:R-:W-:Y:S01]  /*01d0*/  @!P1 STS [R4+0x4], R11 ;  /* 0x0000040b04009388 */ /* 0x000fe20000000800 */
[----:B------:R-:W-:Y:S01]  /*01e0*/  BAR.SYNC.DEFER_BLOCKING 0x0 ;  /* 0x0000000000007b1d */ /* 0x000fe20000010000 */
[----:B------:R-:W-:-:S05]  /*01f0*/  ISETP.GT.U32.AND P1, PT, R14, 0x7f, PT ;  /* 0x0000007f0e00780c */ /* 0x000fca0003f24070 */
[----:B------:R-:W-:Y:S04]  /*0200*/  @!P0 LDS R7, [R6+-0x4] ;  /* 0xfffffc0006078984 */ /* 0x000fe80000000800 */
[----:B------:R-:W0:Y:S02]  /*0210*/  @!P0 LDS R8, [R6+0x4] ;  /* 0x0000040006088984 */ /* 0x000e240000000800 */
[----:B0-----:R-:W-:Y:S01]  /*0220*/  @!P0 IMAD.IADD R9, R7, 0x1, R8 ;  /* 0x0000000107098824 */ /* 0x001fe200078e0208 */
[----:B------:R-:W-:-:S04]  /*0230*/  LEA R7, R5, R6, 0x3 ;  /* 0x0000000605077211 */ /* 0x000fc800078e18ff */
[----:B------:R0:W-:Y:S01]  /*0240*/  @!P0 STS [R6+0x4], R9 ;  /* 0x0000040906008388 */ /* 0x0001e20000000800 */
[----:B------:R-:W-:Y:S01]  /*0250*/  BAR.SYNC.DEFER_BLOCKING 0x0 ;  /* 0x0000000000007b1d */ /* 0x000fe20000010000 */
[----:B------:R-:W-:Y:S01]  /*0260*/  ISETP.GT.U32.AND P0, PT, R14, 0x3f, PT ;  /* 0x0000003f0e00780c */ /* 0x000fe20003f04070 */
[----:B0-----:R-:W-:-:S04]  /*0270*/  IMAD R9, R5, 0x38, R6 ;  /* 0x0000003805097824 */ /* 0x001fc800078e0206 */
[----:B------:R-:W-:Y:S04]  /*0280*/  @!P1 LDS R8, [R7+-0x4] ;  /* 0xfffffc0007089984 */ /* 0x000fe80000000800 */
[----:B------:R-:W0:Y:S02]  /*0290*/  @!P1 LDS R13, [R7+0xc] ;  /* 0x00000c00070d9984 */ /* 0x000e240000000800 */
[----:B0-----:R-:W-:Y:S02]  /*02a0*/  @!P1 IMAD.IADD R10, R8, 0x1, R13 ;  /* 0x00000001080a9824 */ /* 0x001fe400078e020d */
[----:B------:R-:W-:-:S03]  /*02b0*/  IMAD R8, R5, 0x18, R6 ;  /* 0x0000001805087824 */ /* 0x000fc600078e0206 */
[----:B------:R0:W-:Y:S01]  /*02c0*/  @!P1 STS [R7+0xc], R10 ;  /* 0x00000c0a07009388 */ /* 0x0001e20000000800 */
[----:B------:R-:W-:Y:S01]  /*02d0*/  BAR.SYNC.DEFER_BLOCKING 0x0 ;  /* 0x0000000000007b1d */ /* 0x000fe20000010000 */
[----:B------:R-:W-:Y:S01]  /*02e0*/  ISETP.GT.U32.AND P1, PT, R14, 0x1f, PT ;  /* 0x0000001f0e00780c */ /* 0x000fe20003f24070 */
[----:B0-----:R-:W-:-:S04]  /*02f0*/  IMAD R10, R5, 0x78, R6 ;  /* 0x00000078050a7824 */ /* 0x001fc800078e0206 */
[----:B------:R-:W-:Y:S04]  /*0300*/  @!P0 LDS R11, [R8+-0x4] ;  /* 0xfffffc00080b8984 */ /* 0x000fe80000000800 */
[----:B------:R-:W0:Y:S02]  /*0310*/  @!P0 LDS R12, [R8+0x1c] ;  /* 0x00001c00080c8984 */ /* 0x000e240000000800 */
[----:B0-----:R-:W-:-:S05]  /*0320*/  @!P0 IMAD.IADD R11, R11, 0x1, R12 ;  /* 0x000000010b0b8824 */ /* 0x001fca00078e020c */
[----:B------:R0:W-:Y:S01]  /*0330*/  @!P0 STS [R8+0x1c], R11 ;  /* 0x00001c0b08008388 */ /* 0x0001e20000000800 */
[----:B------:R-:W-:Y:S01]  /*0340*/  BAR.SYNC.DEFER_BLOCKING 0x0 ;  /* 0x0000000000007b1d */ /* 0x000fe20000010000 */
[----:B0-----:R-:W-:-:S05]  /*0350*/  IMAD R11, R5, 0xf8, R6 ;  /* 0x000000f8050b7824 */ /* 0x001fca00078e0206 */
[----:B------:R-:W-:Y:S04]  /*0360*/  @!P1 LDS R12, [R9+-0x4] ;  /* 0xfffffc00090c9984 */ /* 0x000fe80000000800 */
[----:B------:R-:W0:Y:S02]  /*0370*/  @!P1 LDS R13, [R9+0x3c] ;  /* 0x00003c00090d9984 */ /* 0x000e240000000800 */
[----:B0-----:R-:W-:-:S05]  /*0380*/  @!P1 IADD3 R12, PT, PT, R12, R13, RZ ;  /* 0x0000000d0c0c9210 */ /* 0x001fca0007ffe0ff */
[----:B------:R0:W-:Y:S01]  /*0390*/  @!P1 STS [R9+0x3c], R12 ;  /* 0x00003c0c09009388 */ /* 0x0001e20000000800 */
[----:B------:R-:W-:Y:S01]  /*03a0*/  BAR.SYNC.DEFER_BLOCKING 0x0 ;  /* 0x0000000000007b1d */ /* 0x000fe20000010000 */
[C-C-:B0-----:R-:W-:Y:S02]  /*03b0*/  IMAD R12, R5.reuse, 0x1f8, R6.reuse ;  /* 0x000001f8050c7824 */ /* 0x141fe400078e0206 */
[----:B------:R-:W-:-:S03]  /*03c0*/  IMAD R5, R5, 0x3f8, R6 ;  /* 0x000003f805057824 */ /* 0x000fc600078e0206 */
[----:B------:R-:W-:Y:S04]  /*03d0*/  @!P2 LDS R13, [R10+-0x4] ;  /* 0xfffffc000a0da984 */ /* 0x000fe80000000800 */
[----:B------:R-:W0:Y:S02]  /*03e0*/  @!P2 LDS R16, [R10+0x7c] ;  /* 0x00007c000a10a984 */ /* 0x000e240000000800 */
[----:B0-----:R-:W-:-:S05]  /*03f0*/  @!P2 IMAD.IADD R13, R13, 0x1, R16 ;  /* 0x000000010d0da824 */ /* 0x001fca00078e0210 */
[----:B------:R-:W-:Y:S01]  /*0400*/  @!P2 STS [R10+0x7c], R13 ;  /* 0x00007c0d0a00a388 */ /* 0x000fe20000000800 */
[----:B------:R-:W-:Y:S06]  /*0410*/  BAR.SYNC.DEFER_BLOCKING 0x0 ;  /* 0x0000000000007b1d */ /* 0x000fec0000010000 */
[----:B------:R-:W-:Y:S04]  /*0420*/  @!P3 LDS R15, [R11+-0x4] ;  /* 0xfffffc000b0fb984 */ /* 0x000fe80000000800 */
[----:B------:R-:W0:Y:S02]  /*0430*/  @!P3 LDS R16, [R11+0xfc] ;  /* 0x0000fc000b10b984 */ /* 0x000e240000000800 */
[----:B0-----:R-:W-:-:S05]  /*0440*/  @!P3 IMAD.IADD R16, R15, 0x1, R16 ;  /* 0x000000010f10b824 */ /* 0x001fca00078e0210 */
[----:B------:R-:W-:Y:S01]  /*0450*/  @!P3 STS [R11+0xfc], R16 ;  /* 0x0000fc100b00b388 */ /* 0x000fe20000000800 */
[----:B------:R-:W-:Y:S06]  /*0460*/  BAR.SYNC.DEFER_BLOCKING 0x0 ;  /* 0x0000000000007b1d */ /* 0x000fec0000010000 */
[----:B------:R-:W-:Y:S04]  /*0470*/  @!P4 LDS R15, [R12+-0x4] ;  /* 0xfffffc000c0fc984 */ /* 0x000fe80000000800 */
[----:B------:R-:W0:Y:S02]  /*0480*/  @!P4 LDS R18, [R12+0x1fc] ;  /* 0x0001fc000c12c984 */ /* 0x000e240000000800 */
[----:B0-----:R-:W-:-:S05]  /*0490*/  @!P4 IADD3 R15, PT, PT, R15, R18, RZ ;  /* 0x000000120f0fc210 */ /* 0x001fca0007ffe0ff */
[----:B------:R-:W-:Y:S01]  /*04a0*/  @!P4 STS [R12+0x1fc], R15 ;  /* 0x0001fc0f0c00c388 */ /* 0x000fe20000000800 */
[----:B------:R-:W-:Y:S06]  /*04b0*/  BAR.SYNC.DEFER_BLOCKING 0x0 ;  /* 0x0000000000007b1d */ /* 0x000fec0000010000 */
[----:B------:R-:W-:Y:S04]  /*04c0*/  @!P5 LDS R13, [R5+-0x4] ;  /* 0xfffffc00050dd984 */ /* 0x000fe80000000800 */
[----:B------:R-:W0:Y:S02]  /*04d0*/  @!P5 LDS R16, [R5+0x3fc] ;  /* 0x0003fc000510d984 */ /* 0x000e240000000800 */
[----:B0-----:R-:W-:-:S05]  /*04e0*/  @!P5 IMAD.IADD R16, R13, 0x1, R16 ;  /* 0x000000010d10d824 */ /* 0x001fca00078e0210 */
[----:B------:R-:W-:Y:S01]  /*04f0*/  @!P5 STS [R5+0x3fc], R16 ;  /* 0x0003fc100500d388 */ /* 0x000fe20000000800 */
[----:B------:R-:W-:Y:S06]  /*0500*/  BAR.SYNC.DEFER_BLOCKING 0x0 ;  /* 0x0000000000007b1d */ /* 0x000fec0000010000 */
[----:B------:R-:W-:Y:S04]  /*0510*/  @!P6 LDS R13, [UR4+0x7fc] ;  /* 0x0007fc04ff0de984 */ /* 0x000fe80008000800 */
[----:B------:R-:W0:Y:S02]  /*0520*/  @!P6 LDS R18, [UR4+0xffc] ;  /* 0x000ffc04ff12e984 */ /* 0x000e240008000800 */
[----:B0-----:R-:W-:-:S05]  /*0530*/  @!P6 IMAD.IADD R13, R13, 0x1, R18 ;  /* 0x000000010d0de824 */ /* 0x001fca00078e0212 */
[----:B------:R-:W-:Y:S01]  /*0540*/  @!P6 STS [UR4+0xffc], R13 ;  /* 0x000ffc0dff00e988 */ /* 0x000fe20008000804 */
[----:B------:R-:W-:Y:S06]  /*0550*/  BAR.SYNC.DEFER_BLOCKING 0x0 ;  /* 0x0000000000007b1d */ /* 0x000fec0000010000 */
[----:B------:R-:W-:Y:S02]  /*0560*/  @!P6 STS [UR4+0xffc], RZ ;  /* 0x000ffcffff00e988 */ /* 0x000fe40008000804 */
[----:B------:R-:W-:Y:S06]  /*0570*/  BAR.SYNC.DEFER_BLOCKING 0x0 ;  /* 0x0000000000007b1d */ /* 0x000fec0000010000 */
[----:B------:R-:W-:Y:S04]  /*0580*/  @!P6 LDS R15, [UR4+0x7fc] ;  /* 0x0007fc04ff0fe984 */ /* 0x000fe80008000800 */
[----:B------:R-:W0:Y:S02]  /*0590*/  @!P6 LDS R16, [UR4+0xffc] ;  /* 0x000ffc04ff10e984 */ /* 0x000e240008000800 */
[----:B0-----:R-:W-:-:S02]  /*05a0*/  @!P6 IADD3 R15, PT, PT, R15, R16, RZ ;  /* 0x000000100f0fe210 */ /* 0x001fc40007ffe0ff */
[----:B------:R-:W-:Y:S04]  /*05b0*/  @!P6 STS [UR4+0x7fc], R16 ;  /* 0x0007fc10ff00e988 */ /* 0x000fe80008000804 */
[----:B------:R-:W-:Y:S01]  /*05c0*/  @!P6 STS [UR4+0xffc], R15 ;  /* 0x000ffc0fff00e988 */ /* 0x000fe20008000804 */
[----:B------:R-:W-:Y:S06]  /*05d0*/  BAR.SYNC.DEFER_BLOCKING 0x0 ;  /* 0x0000000000007b1d */ /* 0x000fec0000010000 */
[----:B------:R-:W-:Y:S04]  /*05e0*/  @!P5 LDS R17, [R5+-0x4] ;  /* 0xfffffc000511d984 */ /* 0x000fe80000000800 */
[----:B------:R-:W0:Y:S02]  /*05f0*/  @!P5 LDS R18, [R5+0x3fc] ;  /* 0x0003fc000512d984 */ /* 0x000e240000000800 */
[----:B0-----:R-:W-:-:S02]  /*0600*/  @!P5 IMAD.IADD R20, R17, 0x1, R18 ;  /* 0x000000011114d824 */ /* 0x001fc400078e0212 */
[----:B------:R-:W-:Y:S04]  /*0610*/  @!P5 STS [R5+-0x4], R18 ;  /* 0xfffffc120500d388 */ /* 0x000fe80000000800 */
[----:B------:R-:W-:Y:S01]  /*0620*/  @!P5 STS [R5+0x3fc], R20 ;  /* 0x0003fc140500d388 */ /* 0x000fe20000000800 */
[----:B------:R-:W-:Y:S01]  /*0630*/  BAR.SYNC.DEFER_BLOCKING 0x0 ;  /* 0x0000000000007b1d */ /* 0x000fe20000010000 */
[----:B------:R-:W-:-:S05]  /*0640*/  ISETP.GT.U32.AND P5, PT, R14, 0x7f, PT ;  /* 0x0000007f0e00780c */ /* 0x000fca0003fa4070 */
[----:B------:R-:W-:Y:S04]  /*0650*/  @!P4 LDS R13, [R12+-0x4] ;  /* 0xfffffc000c0dc984 */ /* 0x000fe80000000800 */
[----:B------:R-:W0:Y:S02]  /*0660*/  @!P4 LDS R17, [R12+0x1fc] ;  /* 0x0001fc000c11c984 */ /* 0x000e240000000800 */
[----:B0-----:R-:W-:Y:S02]  /*0670*/  @!P4 IADD3 R13, PT, PT, R13, R17, RZ ;  /* 0x000000110d0dc210 */ /* 0x001fe40007ffe0ff */
[----:B------:R-:W-:Y:S04]  /*0680*/  @!P4 STS [R12+-0x4], R17 ;  /* 0xfffffc110c00c388 */ /* 0x000fe80000000800 */
[----:B------:R-:W-:Y:S01]  /*0690*/  @!P4 STS [R12+0x1fc], R13 ;  /* 0x0001fc0d0c00c388 */ /* 0x000fe20000000800 */
[----:B------:R-:W-:Y:S01]  /*06a0*/  BAR.SYNC.DEFER_BLOCKING 0x0 ;  /* 0x0000000000007b1d */ /* 0x000fe20000010000 */
[----:B------:R-:W-:-:S05]  /*06b0*/  ISETP.GT.U32.AND P4, PT, R14, 0xff, PT ;  /* 0x000000ff0e00780c */ /* 0x000fca0003f84070 */
[----:B------:R-:W-:Y:S04]  /*06c0*/  @!P3 LDS R15, [R11+-0x4] ;  /* 0xfffffc000b0fb984 */ /* 0x000fe80000000800 */
[----:B------:R-:W0:Y:S02]  /*06d0*/  @!P3 LDS R16, [R11+0xfc] ;  /* 0x0000fc000b10b984 */ /* 0x000e240000000800 */
[----:B0-----:R-:W-:Y:S02]  /*06e0*/  @!P3 IMAD.IADD R18, R15, 0x1, R16 ;  /* 0x000000010f12b824 */ /* 0x001fe400078e0210 */
[----:B------:R-:W-:Y:S04]  /*06f0*/  @!P3 STS [R11+-0x4], R16 ;  /* 0xfffffc100b00b388 */ /* 0x000fe80000000800 */
[----:B------:R-:W-:Y:S01]  /*0700*/  @!P3 STS [R11+0xfc], R18 ;  /* 0x0000fc120b00b388 */ /* 0x000fe20000000800 */
[----:B------:R-:W-:Y:S06]  /*0710*/  BAR.SYNC.DEFER_BLOCKING 0x0 ;  /* 0x0000000000007b1d */ /* 0x000fec0000010000 */
[----:B------:R-:W-:Y:S04]  /*0720*/  @!P2 LDS R5, [R10+-0x4] ;  /* 0xfffffc000a05a984 */ /* 0x000fe80000000800 */
[----:B------:R-:W0:Y:S02]  /*0730*/  @!P2 LDS R15, [R10+0x7c] ;  /* 0x00007c000a0fa984 */ /* 0x000e240000000800 */
[----:B0-----:R-:W-:-:S02]  /*0740*/  @!P2 IADD3 R5, PT, PT, R5, R15, RZ ;  /* 0x0000000f0505a210 */ /* 0x001fc40007ffe0ff */
[----:B------:R-:W-:Y:S04]  /*0750*/  @!P2 STS [R10+-0x4], R15 ;  /* 0xfffffc0f0a00a388 */ /* 0x000fe80000000800 */
[----:B------:R-:W-:Y:S01]  /*0760*/  @!P2 STS [R10+0x7c], R5 ;  /* 0x00007c050a00a388 */ /* 0x000fe20000000800 */
[----:B------:R-:W-:Y:S06]  /*0770*/  BAR.SYNC.DEFER_BLOCKING 0x0 ;  /* 0x0000000000007b1d */ /* 0x000fec0000010000 */
[----:B------:R-:W-:Y:S04]  /*0780*/  @!P1 LDS R12, [R9+-0x4] ;  /* 0xfffffc00090c9984 */ /* 0x000fe80000000800 */
[----:B------:R-:W0:Y:S02]  /*0790*/  @!P1 LDS R13, [R9+0x3c] ;  /* 0x00003c00090d9984 */ /* 0x000e240000000800 */
[----:B0-----:R-:W-:-:S02]  /*07a0*/  @!P1 IMAD.IADD R12, R12, 0x1, R13 ;  /* 0x000000010c0c9824 */ /* 0x001fc400078e020d */
        /* <DEDUP_REMOVED lines=21> */
[----:B------:R-:W-:Y:S06]  /*0900*/  BAR.SYNC.DEFER_BLOCKING 0x0 ;  /* 0x0000000000007b1d */ /* 0x000fec0000010000 */
[----:B------:R-:W0:Y:S02]  /*0910*/  @!P5 LDS.64 R8, [R4] ;  /* 0x000000000408d984 */ /* 0x000e240000000a00 */
[----:B0-----:R-:W-:Y:S01]  /*0920*/  @!P5 IMAD.IADD R15, R8, 0x1, R9 ;  /* 0x00000001080fd824 */ /* 0x001fe200078e0209 */
[----:B------:R-:W-:-:S02]  /*0930*/  MOV R14, R9 ;  /* 0x00000009000e7202 */ /* 0x000fc40000000f00 */
[----:B------:R-:W0:Y:S03]  /*0940*/  LDC.64 R8, c[0x0][0x388] ;  /* 0x0000e200ff087b82 */ /* 0x000e260000000a00 */
[----:B------:R-:W-:Y:S05]  /*0950*/  @!P5 STS.64 [R4], R14 ;  /* 0x0000000e0400d388 */ /* 0x000fea0000000a00 */
[----:B------:R-:W-:Y:S01]  /*0960*/  BAR.SYNC.DEFER_BLOCKING 0x0 ;  /* 0x0000000000007b1d */ /* 0x000fe20000010000 */
[----:B0-----:R-:W-:-:S05]  /*0970*/  IMAD.WIDE R8, R3, 0x4, R8 ;  /* 0x0000000403087825 */ /* 0x001fca00078e0208 */
[----:B------:R-:W0:Y:S04]  /*0980*/  LDS.64 R10, [R4] ;  /* 0x00000000040a7984 */ /* 0x000e280000000a00 */
[----:B0-----:R0:W-:Y:S04]  /*0990*/  STG.E desc[UR6][R8.64], R10 ;  /* 0x0000000a08007986 */ /* 0x0011e8000c101906 */
[----:B------:R0:W-:Y:S01]  /*09a0*/  STG.E desc[UR6][R8.64+0x4], R11 ;  /* 0x0000040b08007986 */ /* 0x0001e2000c101906 */
[----:B------:R-:W-:Y:S05]  /*09b0*/  @P6 EXIT ;  /* 0x000000000000694d */ /* 0x000fea0003800000 */
[----:B------:R-:W1:Y:S01]  /*09c0*/  LDC.64 R4, c[0x0][0x398] ;  /* 0x0000e600ff047b82 */ /* 0x000e620000000a00 */
[----:B------:R-:W2:Y:S01]  /*09d0*/  LDS R3, [UR4+0xffc] ;  /* 0x000ffc04ff037984 */ /* 0x000ea20008000800 */
[----:B-1----:R-:W-:-:S05]  /*09e0*/  IMAD.WIDE.U32 R4, R0, 0x4, R4 ;  /* 0x0000000400047825 */ /* 0x002fca00078e0004 */
[----:B------:R-:W2:Y:S02]  /*09f0*/  LDG.E R0, desc[UR6][R4.64] ;  /* 0x0000000604007981 */ /* 0x000ea4000c1e1900 */
[----:B--2---:R-:W-:-:S05]  /*0a00*/  IADD3 R3, PT, PT, R0, R3, R2 ;  /* 0x0000000300037210 */ /* 0x004fca0007ffe002 */
[----:B------:R-:W-:Y:S01]  /*0a10*/  STG.E desc[UR6][R4.64], R3 ;  /* 0x0000000304007986 */ /* 0x000fe2000c101906 */
[----:B------:R-:W-:Y:S05]  /*0a20*/  EXIT ;  /* 0x000000000000794d */ /* 0x000fea0003800000 */
.L_x_1:
        /* <DEDUP_REMOVED lines=13> */
.L_x_3:


//--------------------- .nv.shared.reserved.0     --------------------------
	.section	.nv.shared.reserved.0,"aw",@nobits
	.weak		__nv_reservedSMEM_offset_0_alias
	.size		__nv_reservedSMEM_offset_0_alias, 0, 64
	.other		__nv_reservedSMEM_offset_0_alias,@"STO_CUDA_RESERVED_SHARED STV_DEFAULT"
__nv_reservedSMEM_offset_0_alias:
	.zero		0
	.zero		64


//--------------------- .nv.shared._Z12scan_block_3PiS_S_S_ --------------------------
	.section	.nv.shared._Z12scan_block_3PiS_S_S_,"aw",@nobits
	.sectionflags	@""
	.align	4
.nv.shared._Z12scan_block_3PiS_S_S_:
	.zero		5120


//--------------------- .nv.constant0._Z15apply_block_sumPiS_S_S_ --------------------------
	.section	.nv.constant0._Z15apply_block_sumPiS_S_S_,"a",@progbits
	.sectionflags	@""
	.align	4
.nv.constant0._Z15apply_block_sumPiS_S_S_:
	.zero		928


//--------------------- .nv.constant0._Z12scan_block_3PiS_S_S_ --------------------------
	.section	.nv.constant0._Z12scan_block_3PiS_S_S_,"a",@progbits
	.sectionflags	@""
	.align	4
.nv.constant0._Z12scan_block_3PiS_S_S_:
	.zero		928


//--------------------- SYMBOLS --------------------------

	.type		.nv.reservedSmem.offset0,@object
	.size		.nv.reservedSmem.offset0,0x4
	.type		.nv.reservedSmem.cap,@object
	.size		.nv.reservedSmem.cap,0x4
